//
// Generated by NVIDIA NVVM Compiler
//
// Compiler Build ID: CL-36424714
// Cuda compilation tools, release 13.0, V13.0.88
// Based on NVVM 20.0.0
//

.version 9.0
.target sm_100
.address_size 64

	// .globl	_Z9MatrixAddPiS_S_

.visible .entry _Z9MatrixAddPiS_S_(
	.param .u64 .ptr .align 1 _Z9MatrixAddPiS_S__param_0,
	.param .u64 .ptr .align 1 _Z9MatrixAddPiS_S__param_1,
	.param .u64 .ptr .align 1 _Z9MatrixAddPiS_S__param_2
)
{
	.reg .pred 	%p<4>;
	.reg .b32 	%r<26>;
	.reg .b64 	%rd<11>;

	ld.param.u64 	%rd1, [_Z9MatrixAddPiS_S__param_0];
	ld.param.u64 	%rd2, [_Z9MatrixAddPiS_S__param_1];
	ld.param.u64 	%rd3, [_Z9MatrixAddPiS_S__param_2];
	mov.u32 	%r2, %ctaid.x;
	mov.u32 	%r3, %ntid.x;
	mov.u32 	%r4, %tid.x;
	mad.lo.s32 	%r5, %r2, %r3, %r4;
	mov.u32 	%r6, %ctaid.y;
	mov.u32 	%r7, %ntid.y;
	mul.lo.s32 	%r8, %r7, %r6;
	shl.b32 	%r9, %r8, 2;
	mov.u32 	%r10, %tid.y;
	add.s32 	%r11, %r9, %r10;
	shl.b32 	%r13, %r11, 13;
	add.s32 	%r1, %r13, %r5;
	setp.gt.s32 	%p1, %r5, 8191;
	setp.gt.u32 	%p2, %r11, 8191;
	or.pred  	%p3, %p1, %p2;
	@%p3 bra 	$L__BB0_2;
	cvta.to.global.u64 	%rd4, %rd1;
	cvta.to.global.u64 	%rd5, %rd2;
	cvta.to.global.u64 	%rd6, %rd3;
	mul.wide.s32 	%rd7, %r1, 4;
	add.s64 	%rd8, %rd4, %rd7;
	ld.global.u32 	%r14, [%rd8];
	add.s64 	%rd9, %rd5, %rd7;
	ld.global.u32 	%r15, [%rd9];
	add.s32 	%r16, %r15, %r14;
	add.s64 	%rd10, %rd6, %rd7;
	st.global.u32 	[%rd10], %r16;
	ld.global.u32 	%r17, [%rd8+262144];
	ld.global.u32 	%r18, [%rd9+262144];
	add.s32 	%r19, %r18, %r17;
	st.global.u32 	[%rd10+262144], %r19;
	ld.global.u32 	%r20, [%rd8+524288];
	ld.global.u32 	%r21, [%rd9+524288];
	add.s32 	%r22, %r21, %r20;
	st.global.u32 	[%rd10+524288], %r22;
	ld.global.u32 	%r23, [%rd8+786432];
	ld.global.u32 	%r24, [%rd9+786432];
	add.s32 	%r25, %r24, %r23;
	st.global.u32 	[%rd10+786432], %r25;
$L__BB0_2:
	ret;

}


// ===== COMPILED SASS (sm_100) =====

	.target	sm_100

	.elftype	@"ET_EXEC"


//--------------------- .note.nv.tkinfo           --------------------------
	.section	.note.nv.tkinfo,"",@"SHT_NOTE"
	.sectionflags	@"SHF_NOTE_NV_TKINFO"
	.tkinfo
        /*0018*/ 	.word	0x00000002
        /*0030*/ 	.string	""
        /*0030*/ 	.string	"ptxas"
        /*0030*/ 	.string	"Cuda compilation tools, release 13.0, V13.0.88"
        /*0030*/ 	.string	"Build cuda_13.0.r13.0/compiler.36424714_0"
        /*0030*/ 	.string	"-arch sm_100 -m 64 "



//--------------------- .note.nv.cuinfo           --------------------------
	.section	.note.nv.cuinfo,"",@"SHT_NOTE"
	.sectionflags	@"SHF_NOTE_NV_CUINFO"
        /*0018*/ 	.short	0x0002
        /*001a*/ 	.short	0x0064
        /*001c*/ 	.short	0x0082
	.zero		2


//--------------------- .nv.info                  --------------------------
	.section	.nv.info,"",@"SHT_CUDA_INFO"
	.align	4


	//----- nvinfo : EIATTR_REGCOUNT
	.align		4
        /*0000*/ 	.byte	0x04, 0x2f
        /*0002*/ 	.short	(.L_1 - .L_0)
	.align		4
.L_0:
        /*0004*/ 	.word	index@(_Z9MatrixAddPiS_S_)
        /*0008*/ 	.word	0x00000012


	//----- nvinfo : EIATTR_FRAME_SIZE
	.align		4
.L_1:
        /*000c*/ 	.byte	0x04, 0x11
        /*000e*/ 	.short	(.L_3 - .L_2)
	.align		4
.L_2:
        /*0010*/ 	.word	index@(_Z9MatrixAddPiS_S_)
        /*0014*/ 	.word	0x00000000


	//----- nvinfo : EIATTR_MIN_STACK_SIZE
	.align		4
.L_3:
        /*0018*/ 	.byte	0x04, 0x12
        /*001a*/ 	.short	(.L_5 - .L_4)
	.align		4
.L_4:
        /*001c*/ 	.word	index@(_Z9MatrixAddPiS_S_)
        /*0020*/ 	.word	0x00000000
.L_5:


//--------------------- .nv.compat                --------------------------
	.section	.nv.compat,"",@"SHT_CUDA_COMPAT_INFO"
	.align	4
        /*0000*/ 	.byte	0x02, 0x09, 0x00, 0x00, 0x02, 0x02, 0x01, 0x00, 0x02, 0x05, 0x05, 0x00, 0x03, 0x07, 0x01, 0x01
        /*0010*/ 	.byte	0x02, 0x03, 0x00, 0x00, 0x02, 0x06, 0x01, 0x00, 0x04, 0x0b, 0x08, 0x00, 0x09, 0x00, 0x00, 0x00
        /*0020*/ 	.byte	0x00, 0x00, 0x00, 0x00


//--------------------- .nv.info._Z9MatrixAddPiS_S_ --------------------------
	.section	.nv.info._Z9MatrixAddPiS_S_,"",@"SHT_CUDA_INFO"
	.sectionflags	@""
	.align	4


	//----- nvinfo : EIATTR_CUDA_API_VERSION
	.align		4
        /*0000*/ 	.byte	0x04, 0x37
        /*0002*/ 	.short	(.L_7 - .L_6)
.L_6:
        /*0004*/ 	.word	0x00000082


	//----- nvinfo : EIATTR_KPARAM_INFO
	.align		4
.L_7:
        /*0008*/ 	.byte	0x04, 0x17
        /*000a*/ 	.short	(.L_9 - .L_8)
.L_8:
        /*000c*/ 	.word	0x00000000
        /*0010*/ 	.short	0x0002
        /*0012*/ 	.short	0x0010
        /*0014*/ 	.byte	0x00, 0xf5, 0x21, 0x00


	//----- nvinfo : EIATTR_KPARAM_INFO
	.align		4
.L_9:
        /*0018*/ 	.byte	0x04, 0x17
        /*001a*/ 	.short	(.L_11 - .L_10)
.L_10:
        /*001c*/ 	.word	0x00000000
        /*0020*/ 	.short	0x0001
        /*0022*/ 	.short	0x0008
        /*0024*/ 	.byte	0x00, 0xf5, 0x21, 0x00


	//----- nvinfo : EIATTR_KPARAM_INFO
	.align		4
.L_11:
        /*0028*/ 	.byte	0x04, 0x17
        /*002a*/ 	.short	(.L_13 - .L_12)
.L_12:
        /*002c*/ 	.word	0x00000000
        /*0030*/ 	.short	0x0000
        /*0032*/ 	.short	0x0000
        /*0034*/ 	.byte	0x00, 0xf5, 0x21, 0x00


	//----- nvinfo : EIATTR_SPARSE_MMA_MASK
	.align		4
.L_13:
        /*0038*/ 	.byte	0x03, 0x50
        /*003a*/ 	.short	0x0000


	//----- nvinfo : EIATTR_MAXREG_COUNT
	.align		4
        /*003c*/ 	.byte	0x03, 0x1b
        /*003e*/ 	.short	0x00ff


	//----- nvinfo : EIATTR_MERCURY_ISA_VERSION
	.align		4
        /*0040*/ 	.byte	0x03, 0x5f
        /*0042*/ 	.short	0x0101


	//----- nvinfo : EIATTR_VRC_CTA_INIT_COUNT
	.align		4
        /*0044*/ 	.byte	0x02, 0x4a
	.zero		1
	.zero		1


	//----- nvinfo : EIATTR_EXIT_INSTR_OFFSETS
	.align		4
        /*0048*/ 	.byte	0x04, 0x1c
        /*004a*/ 	.short	(.L_15 - .L_14)


	//   ....[0]....
.L_14:
        /*004c*/ 	.word	0x000000c0


	//   ....[1]....
        /*0050*/ 	.word	0x00000250


	//----- nvinfo : EIATTR_CBANK_PARAM_SIZE
	.align		4
.L_15:
        /*0054*/ 	.byte	0x03, 0x19
        /*0056*/ 	.short	0x0018


	//----- nvinfo : EIATTR_PARAM_CBANK
	.align		4
        /*0058*/ 	.byte	0x04, 0x0a
        /*005a*/ 	.short	(.L_17 - .L_16)
	.align		4
.L_16:
        /*005c*/ 	.word	index@(.nv.constant0._Z9MatrixAddPiS_S_)
        /*0060*/ 	.short	0x0380
        /*0062*/ 	.short	0x0018


	//----- nvinfo : EIATTR_SW_WAR
	.align		4
.L_17:
        /*0064*/ 	.byte	0x04, 0x36
        /*0066*/ 	.short	(.L_19 - .L_18)
.L_18:
        /*0068*/ 	.word	0x00000008
.L_19:


//--------------------- .nv.callgraph             --------------------------
	.section	.nv.callgraph,"",@"SHT_CUDA_CALLGRAPH"
	.align	4
	.sectionentsize	8
	.align		4
        /*0000*/ 	.word	0x00000000
	.align		4
        /*0004*/ 	.word	0xffffffff
	.align		4
        /*0008*/ 	.word	0x00000000
	.align		4
        /*000c*/ 	.word	0xfffffffe
	.align		4
        /*0010*/ 	.word	0x00000000
	.align		4
        /*0014*/ 	.word	0xfffffffd
	.align		4
        /*0018*/ 	.word	0x00000000
	.align		4
        /*001c*/ 	.word	0xfffffffc


//--------------------- .text._Z9MatrixAddPiS_S_  --------------------------
	.section	.text._Z9MatrixAddPiS_S_,"ax",@progbits
	.align	128
        .global         _Z9MatrixAddPiS_S_
        .type           _Z9MatrixAddPiS_S_,@function
        .size           _Z9MatrixAddPiS_S_,(.L_x_1 - _Z9MatrixAddPiS_S_)
        .other          _Z9MatrixAddPiS_S_,@"STO_CUDA_ENTRY STV_DEFAULT"
_Z9MatrixAddPiS_S_:
.text._Z9MatrixAddPiS_S_:
[----:B------:R-:W-:Y:S01]  /*0000*/  LDC R1, c[0x0][0x37c] ;  /* 0x0000df00ff017b82 */ /* 0x000fe20000000800 */
[----:B------:R-:W0:Y:S07]  /*0010*/  S2R R7, SR_TID.Y ;  /* 0x0000000000077919 */ /* 0x000e2e0000002200 */
[----:B------:R-:W1:Y:S01]  /*0020*/  LDC R2, c[0x0][0x360] ;  /* 0x0000d800ff027b82 */ /* 0x000e620000000800 */
[----:B------:R-:W1:Y:S07]  /*0030*/  S2R R3, SR_TID.X ;  /* 0x0000000000037919 */ /* 0x000e6e0000002100 */
[----:B------:R-:W2:Y:S08]  /*0040*/  S2UR UR5, SR_CTAID.Y ;  /* 0x00000000000579c3 */ /* 0x000eb00000002600 */
[----:B------:R-:W2:Y:S08]  /*0050*/  LDC R0, c[0x0][0x364] ;  /* 0x0000d900ff007b82 */ /* 0x000eb00000000800 */
[----:B------:R-:W1:Y:S01]  /*0060*/  S2UR UR4, SR_CTAID.X ;  /* 0x00000000000479c3 */ /* 0x000e620000002500 */
[----:B--2---:R-:W-:-:S05]  /*0070*/  IMAD R0, R0, UR5, RZ ;  /* 0x0000000500007c24 */ /* 0x004fca000f8e02ff */
[----:B0-----:R-:W-:Y:S01]  /*0080*/  LEA R7, R0, R7, 0x2 ;  /* 0x0000000700077211 */ /* 0x001fe200078e10ff */
[----:B-1----:R-:W-:-:S03]  /*0090*/  IMAD R0, R2, UR4, R3 ;  /* 0x0000000402007c24 */ /* 0x002fc6000f8e0203 */
[----:B------:R-:W-:-:S04]  /*00a0*/  ISETP.GT.U32.AND P0, PT, R7, 0x1fff, PT ;  /* 0x00001fff0700780c */ /* 0x000fc80003f04070 */
[----:B------:R-:W-:-:S13]  /*00b0*/  ISETP.GT.OR P0, PT, R0, 0x1fff, P0 ;  /* 0x00001fff0000780c */ /* 0x000fda0000704670 */
[----:B------:R-:W-:Y:S05]  /*00c0*/  @P0 EXIT ;  /* 0x000000000000094d */ /* 0x000fea0003800000 */
[----:B------:R-:W0:Y:S01]  /*00d0*/  LDC.64 R2, c[0x0][0x380] ;  /* 0x0000e000ff027b82 */ /* 0x000e220000000a00 */
[----:B------:R-:W1:Y:S01]  /*00e0*/  LDCU.64 UR4, c[0x0][0x358] ;  /* 0x00006b00ff0477ac */ /* 0x000e620008000a00 */
[----:B------:R-:W-:-:S06]  /*00f0*/  LEA R9, R7, R0, 0xd ;  /* 0x0000000007097211 */ /* 0x000fcc00078e68ff */
[----:B------:R-:W2:Y:S08]  /*0100*/  LDC.64 R4, c[0x0][0x388] ;  /* 0x0000e200ff047b82 */ /* 0x000eb00000000a00 */
[----:B------:R-:W3:Y:S01]  /*0110*/  LDC.64 R6, c[0x0][0x390] ;  /* 0x0000e400ff067b82 */ /* 0x000ee20000000a00 */
[----:B0-----:R-:W-:-:S05]  /*0120*/  IMAD.WIDE R2, R9, 0x4, R2 ;  /* 0x0000000409027825 */ /* 0x001fca00078e0202 */
[----:B-1----:R-:W4:Y:S01]  /*0130*/  LDG.E R0, desc[UR4][R2.64] ;  /* 0x0000000402007981 */ /* 0x002f22000c1e1900 */
[----:B--2---:R-:W-:-:S05]  /*0140*/  IMAD.WIDE R4, R9, 0x4, R4 ;  /* 0x0000000409047825 */ /* 0x004fca00078e0204 */
[----:B------:R-:W4:Y:S01]  /*0150*/  LDG.E R11, desc[UR4][R4.64] ;  /* 0x00000004040b7981 */ /* 0x000f22000c1e1900 */
[----:B---3--:R-:W-:Y:S01]  /*0160*/  IMAD.WIDE R6, R9, 0x4, R6 ;  /* 0x0000000409067825 */ /* 0x008fe200078e0206 */
[----:B----4-:R-:W-:-:S05]  /*0170*/  IADD3 R11, PT, PT, R0, R11, RZ ;  /* 0x0000000b000b7210 */ /* 0x010fca0007ffe0ff */
[----:B------:R-:W-:Y:S04]  /*0180*/  STG.E desc[UR4][R6.64], R11 ;  /* 0x0000000b06007986 */ /* 0x000fe8000c101904 */
[----:B------:R-:W2:Y:S04]  /*0190*/  LDG.E R0, desc[UR4][R2.64+0x40000] ;  /* 0x0400000402007981 */ /* 0x000ea8000c1e1900 */
[----:B------:R-:W2:Y:S02]  /*01a0*/  LDG.E R9, desc[UR4][R4.64+0x40000] ;  /* 0x0400000404097981 */ /* 0x000ea4000c1e1900 */
[----:B--2---:R-:W-:-:S05]  /*01b0*/  IADD3 R9, PT, PT, R0, R9, RZ ;  /* 0x0000000900097210 */ /* 0x004fca0007ffe0ff */
        /* <DEDUP_REMOVED lines=8> */
[----:B------:R-:W-:Y:S01]  /*0240*/  STG.E desc[UR4][R6.64+0xc0000], R15 ;  /* 0x0c00000f06007986 */ /* 0x000fe2000c101904 */
[----:B------:R-:W-:Y:S05]  /*0250*/  EXIT ;  /* 0x000000000000794d */ /* 0x000fea0003800000 */
.L_x_0:
[----:B------:R-:W-:-:S00]  /*0260*/  BRA `(.L_x_0) ;  /* 0xfffffffc00fc7947 */ /* 0x000fc0000383ffff */
[----:B------:R-:W-:-:S00]  /*0270*/  NOP ;  /* 0x0000000000007918 */ /* 0x000fc00000000000 */
        /* <DEDUP_REMOVED lines=8> */
.L_x_1:


//--------------------- .nv.shared.reserved.0     --------------------------
	.section	.nv.shared.reserved.0,"aw",@nobits
	.weak		__nv_reservedSMEM_offset_0_alias
	.size		__nv_reservedSMEM_offset_0_alias, 0, 64
	.other		__nv_reservedSMEM_offset_0_alias,@"STO_CUDA_RESERVED_SHARED STV_DEFAULT"
__nv_reservedSMEM_offset_0_alias:
	.zero		0
	.zero		64


//--------------------- .nv.constant0._Z9MatrixAddPiS_S_ --------------------------
	.section	.nv.constant0._Z9MatrixAddPiS_S_,"a",@progbits
	.sectionflags	@""
	.align	4
.nv.constant0._Z9MatrixAddPiS_S_:
	.zero		920


//--------------------- SYMBOLS --------------------------

	.type		.nv.reservedSmem.offset0,@object
	.size		.nv.reservedSmem.offset0,0x4
